//
// Generated by NVIDIA NVVM Compiler
//
// Compiler Build ID: CL-36424714
// Cuda compilation tools, release 13.0, V13.0.88
// Based on NVVM 20.0.0
//

.version 9.0
.target sm_100
.address_size 64

	// .globl	_Z6memsetIfEvPT_S0_m

.visible .entry _Z6memsetIfEvPT_S0_m(
	.param .u64 .ptr .align 1 _Z6memsetIfEvPT_S0_m_param_0,
	.param .f32 _Z6memsetIfEvPT_S0_m_param_1,
	.param .u64 _Z6memsetIfEvPT_S0_m_param_2
)
{
	.reg .pred 	%p<3>;
	.reg .b32 	%r<10>;
	.reg .b32 	%f<2>;
	.reg .b64 	%rd<10>;

	ld.param.u64 	%rd5, [_Z6memsetIfEvPT_S0_m_param_0];
	ld.param.f32 	%f1, [_Z6memsetIfEvPT_S0_m_param_1];
	ld.param.u64 	%rd6, [_Z6memsetIfEvPT_S0_m_param_2];
	mov.u32 	%r6, %tid.x;
	mov.u32 	%r7, %ctaid.x;
	mov.u32 	%r1, %ntid.x;
	mad.lo.s32 	%r9, %r7, %r1, %r6;
	cvt.s64.s32 	%rd9, %r9;
	setp.le.u64 	%p1, %rd6, %rd9;
	@%p1 bra 	$L__BB0_3;
	mov.u32 	%r8, %nctaid.x;
	mul.lo.s32 	%r3, %r1, %r8;
	cvta.to.global.u64 	%rd2, %rd5;
$L__BB0_2:
	shl.b64 	%rd7, %rd9, 2;
	add.s64 	%rd8, %rd2, %rd7;
	st.global.f32 	[%rd8], %f1;
	add.s32 	%r9, %r9, %r3;
	cvt.s64.s32 	%rd9, %r9;
	setp.gt.u64 	%p2, %rd6, %rd9;
	@%p2 bra 	$L__BB0_2;
$L__BB0_3:
	ret;

}
	// .globl	_Z6memsetIdEvPT_S0_m
.visible .entry _Z6memsetIdEvPT_S0_m(
	.param .u64 .ptr .align 1 _Z6memsetIdEvPT_S0_m_param_0,
	.param .f64 _Z6memsetIdEvPT_S0_m_param_1,
	.param .u64 _Z6memsetIdEvPT_S0_m_param_2
)
{
	.reg .pred 	%p<3>;
	.reg .b32 	%r<10>;
	.reg .b64 	%rd<10>;
	.reg .b64 	%fd<2>;

	ld.param.u64 	%rd5, [_Z6memsetIdEvPT_S0_m_param_0];
	ld.param.f64 	%fd1, [_Z6memsetIdEvPT_S0_m_param_1];
	ld.param.u64 	%rd6, [_Z6memsetIdEvPT_S0_m_param_2];
	mov.u32 	%r6, %tid.x;
	mov.u32 	%r7, %ctaid.x;
	mov.u32 	%r1, %ntid.x;
	mad.lo.s32 	%r9, %r7, %r1, %r6;
	cvt.s64.s32 	%rd9, %r9;
	setp.le.u64 	%p1, %rd6, %rd9;
	@%p1 bra 	$L__BB1_3;
	mov.u32 	%r8, %nctaid.x;
	mul.lo.s32 	%r3, %r1, %r8;
	cvta.to.global.u64 	%rd2, %rd5;
$L__BB1_2:
	shl.b64 	%rd7, %rd9, 3;
	add.s64 	%rd8, %rd2, %rd7;
	st.global.f64 	[%rd8], %fd1;
	add.s32 	%r9, %r9, %r3;
	cvt.s64.s32 	%rd9, %r9;
	setp.gt.u64 	%p2, %rd6, %rd9;
	@%p2 bra 	$L__BB1_2;
$L__BB1_3:
	ret;

}


// ===== COMPILED SASS (sm_100) =====

	.target	sm_100

	.elftype	@"ET_EXEC"


//--------------------- .note.nv.tkinfo           --------------------------
	.section	.note.nv.tkinfo,"",@"SHT_NOTE"
	.sectionflags	@"SHF_NOTE_NV_TKINFO"
	.tkinfo
        /*0018*/ 	.word	0x00000002
        /*0030*/ 	.string	""
        /*0030*/ 	.string	"ptxas"
        /*0030*/ 	.string	"Cuda compilation tools, release 13.0, V13.0.88"
        /*0030*/ 	.string	"Build cuda_13.0.r13.0/compiler.36424714_0"
        /*0030*/ 	.string	"-arch sm_100 -m 64 "



//--------------------- .note.nv.cuinfo           --------------------------
	.section	.note.nv.cuinfo,"",@"SHT_NOTE"
	.sectionflags	@"SHF_NOTE_NV_CUINFO"
        /*0018*/ 	.short	0x0002
        /*001a*/ 	.short	0x0064
        /*001c*/ 	.short	0x0082
	.zero		2


//--------------------- .nv.info                  --------------------------
	.section	.nv.info,"",@"SHT_CUDA_INFO"
	.align	4


	//----- nvinfo : EIATTR_REGCOUNT
	.align		4
        /*0000*/ 	.byte	0x04, 0x2f
        /*0002*/ 	.short	(.L_1 - .L_0)
	.align		4
.L_0:
        /*0004*/ 	.word	index@(_Z6memsetIfEvPT_S0_m)
        /*0008*/ 	.word	0x0000000c


	//----- nvinfo : EIATTR_FRAME_SIZE
	.align		4
.L_1:
        /*000c*/ 	.byte	0x04, 0x11
        /*000e*/ 	.short	(.L_3 - .L_2)
	.align		4
.L_2:
        /*0010*/ 	.word	index@(_Z6memsetIfEvPT_S0_m)
        /*0014*/ 	.word	0x00000000


	//----- nvinfo : EIATTR_REGCOUNT
	.align		4
.L_3:
        /*0018*/ 	.byte	0x04, 0x2f
        /*001a*/ 	.short	(.L_5 - .L_4)
	.align		4
.L_4:
        /*001c*/ 	.word	index@(_Z6memsetIdEvPT_S0_m)
        /*0020*/ 	.word	0x0000000c


	//----- nvinfo : EIATTR_FRAME_SIZE
	.align		4
.L_5:
        /*0024*/ 	.byte	0x04, 0x11
        /*0026*/ 	.short	(.L_7 - .L_6)
	.align		4
.L_6:
        /*0028*/ 	.word	index@(_Z6memsetIdEvPT_S0_m)
        /*002c*/ 	.word	0x00000000


	//----- nvinfo : EIATTR_MIN_STACK_SIZE
	.align		4
.L_7:
        /*0030*/ 	.byte	0x04, 0x12
        /*0032*/ 	.short	(.L_9 - .L_8)
	.align		4
.L_8:
        /*0034*/ 	.word	index@(_Z6memsetIdEvPT_S0_m)
        /*0038*/ 	.word	0x00000000


	//----- nvinfo : EIATTR_MIN_STACK_SIZE
	.align		4
.L_9:
        /*003c*/ 	.byte	0x04, 0x12
        /*003e*/ 	.short	(.L_11 - .L_10)
	.align		4
.L_10:
        /*0040*/ 	.word	index@(_Z6memsetIfEvPT_S0_m)
        /*0044*/ 	.word	0x00000000
.L_11:


//--------------------- .nv.compat                --------------------------
	.section	.nv.compat,"",@"SHT_CUDA_COMPAT_INFO"
	.align	4
        /*0000*/ 	.byte	0x02, 0x09, 0x00, 0x00, 0x02, 0x02, 0x01, 0x00, 0x02, 0x05, 0x05, 0x00, 0x03, 0x07, 0x01, 0x01
        /*0010*/ 	.byte	0x02, 0x03, 0x00, 0x00, 0x02, 0x06, 0x01, 0x00, 0x04, 0x0b, 0x08, 0x00, 0x09, 0x00, 0x00, 0x00
        /*0020*/ 	.byte	0x00, 0x00, 0x00, 0x00


//--------------------- .nv.info._Z6memsetIdEvPT_S0_m --------------------------
	.section	.nv.info._Z6memsetIdEvPT_S0_m,"",@"SHT_CUDA_INFO"
	.sectionflags	@""
	.align	4


	//----- nvinfo : EIATTR_CUDA_API_VERSION
	.align		4
        /*0000*/ 	.byte	0x04, 0x37
        /*0002*/ 	.short	(.L_13 - .L_12)
.L_12:
        /*0004*/ 	.word	0x00000082


	//----- nvinfo : EIATTR_KPARAM_INFO
	.align		4
.L_13:
        /*0008*/ 	.byte	0x04, 0x17
        /*000a*/ 	.short	(.L_15 - .L_14)
.L_14:
        /*000c*/ 	.word	0x00000000
        /*0010*/ 	.short	0x0002
        /*0012*/ 	.short	0x0010
        /*0014*/ 	.byte	0x00, 0xf0, 0x21, 0x00


	//----- nvinfo : EIATTR_KPARAM_INFO
	.align		4
.L_15:
        /*0018*/ 	.byte	0x04, 0x17
        /*001a*/ 	.short	(.L_17 - .L_16)
.L_16:
        /*001c*/ 	.word	0x00000000
        /*0020*/ 	.short	0x0001
        /*0022*/ 	.short	0x0008
        /*0024*/ 	.byte	0x00, 0xf0, 0x21, 0x00


	//----- nvinfo : EIATTR_KPARAM_INFO
	.align		4
.L_17:
        /*0028*/ 	.byte	0x04, 0x17
        /*002a*/ 	.short	(.L_19 - .L_18)
.L_18:
        /*002c*/ 	.word	0x00000000
        /*0030*/ 	.short	0x0000
        /*0032*/ 	.short	0x0000
        /*0034*/ 	.byte	0x00, 0xf5, 0x21, 0x00


	//----- nvinfo : EIATTR_SPARSE_MMA_MASK
	.align		4
.L_19:
        /*0038*/ 	.byte	0x03, 0x50
        /*003a*/ 	.short	0x0000


	//----- nvinfo : EIATTR_MAXREG_COUNT
	.align		4
        /*003c*/ 	.byte	0x03, 0x1b
        /*003e*/ 	.short	0x00ff


	//----- nvinfo : EIATTR_MERCURY_ISA_VERSION
	.align		4
        /*0040*/ 	.byte	0x03, 0x5f
        /*0042*/ 	.short	0x0101


	//----- nvinfo : EIATTR_VRC_CTA_INIT_COUNT
	.align		4
        /*0044*/ 	.byte	0x02, 0x4a
	.zero		1
	.zero		1


	//----- nvinfo : EIATTR_EXIT_INSTR_OFFSETS
	.align		4
        /*0048*/ 	.byte	0x04, 0x1c
        /*004a*/ 	.short	(.L_21 - .L_20)


	//   ....[0]....
.L_20:
        /*004c*/ 	.word	0x00000090


	//   ....[1]....
        /*0050*/ 	.word	0x000001a0


	//----- nvinfo : EIATTR_CRS_STACK_SIZE
	.align		4
.L_21:
        /*0054*/ 	.byte	0x04, 0x1e
        /*0056*/ 	.short	(.L_23 - .L_22)
.L_22:
        /*0058*/ 	.word	0x00000000


	//----- nvinfo : EIATTR_CBANK_PARAM_SIZE
	.align		4
.L_23:
        /*005c*/ 	.byte	0x03, 0x19
        /*005e*/ 	.short	0x0018


	//----- nvinfo : EIATTR_PARAM_CBANK
	.align		4
        /*0060*/ 	.byte	0x04, 0x0a
        /*0062*/ 	.short	(.L_25 - .L_24)
	.align		4
.L_24:
        /*0064*/ 	.word	index@(.nv.constant0._Z6memsetIdEvPT_S0_m)
        /*0068*/ 	.short	0x0380
        /*006a*/ 	.short	0x0018


	//----- nvinfo : EIATTR_SW_WAR
	.align		4
.L_25:
        /*006c*/ 	.byte	0x04, 0x36
        /*006e*/ 	.short	(.L_27 - .L_26)
.L_26:
        /*0070*/ 	.word	0x00000008
.L_27:


//--------------------- .nv.info._Z6memsetIfEvPT_S0_m --------------------------
	.section	.nv.info._Z6memsetIfEvPT_S0_m,"",@"SHT_CUDA_INFO"
	.sectionflags	@""
	.align	4


	//----- nvinfo : EIATTR_CUDA_API_VERSION
	.align		4
        /*0000*/ 	.byte	0x04, 0x37
        /*0002*/ 	.short	(.L_29 - .L_28)
.L_28:
        /*0004*/ 	.word	0x00000082


	//----- nvinfo : EIATTR_KPARAM_INFO
	.align		4
.L_29:
        /*0008*/ 	.byte	0x04, 0x17
        /*000a*/ 	.short	(.L_31 - .L_30)
.L_30:
        /*000c*/ 	.word	0x00000000
        /*0010*/ 	.short	0x0002
        /*0012*/ 	.short	0x0010
        /*0014*/ 	.byte	0x00, 0xf0, 0x21, 0x00


	//----- nvinfo : EIATTR_KPARAM_INFO
	.align		4
.L_31:
        /*0018*/ 	.byte	0x04, 0x17
        /*001a*/ 	.short	(.L_33 - .L_32)
.L_32:
        /*001c*/ 	.word	0x00000000
        /*0020*/ 	.short	0x0001
        /*0022*/ 	.short	0x0008
        /*0024*/ 	.byte	0x00, 0xf0, 0x11, 0x00


	//----- nvinfo : EIATTR_KPARAM_INFO
	.align		4
.L_33:
        /*0028*/ 	.byte	0x04, 0x17
        /*002a*/ 	.short	(.L_35 - .L_34)
.L_34:
        /*002c*/ 	.word	0x00000000
        /*0030*/ 	.short	0x0000
        /*0032*/ 	.short	0x0000
        /*0034*/ 	.byte	0x00, 0xf5, 0x21, 0x00


	//----- nvinfo : EIATTR_SPARSE_MMA_MASK
	.align		4
.L_35:
        /*0038*/ 	.byte	0x03, 0x50
        /*003a*/ 	.short	0x0000


	//----- nvinfo : EIATTR_MAXREG_COUNT
	.align		4
        /*003c*/ 	.byte	0x03, 0x1b
        /*003e*/ 	.short	0x00ff


	//----- nvinfo : EIATTR_MERCURY_ISA_VERSION
	.align		4
        /*0040*/ 	.byte	0x03, 0x5f
        /*0042*/ 	.short	0x0101


	//----- nvinfo : EIATTR_VRC_CTA_INIT_COUNT
	.align		4
        /*0044*/ 	.byte	0x02, 0x4a
	.zero		1
	.zero		1


	//----- nvinfo : EIATTR_EXIT_INSTR_OFFSETS
	.align		4
        /*0048*/ 	.byte	0x04, 0x1c
        /*004a*/ 	.short	(.L_37 - .L_36)


	//   ....[0]....
.L_36:
        /*004c*/ 	.word	0x00000090


	//   ....[1]....
        /*0050*/ 	.word	0x000001a0


	//----- nvinfo : EIATTR_CRS_STACK_SIZE
	.align		4
.L_37:
        /*0054*/ 	.byte	0x04, 0x1e
        /*0056*/ 	.short	(.L_39 - .L_38)
.L_38:
        /*0058*/ 	.word	0x00000000


	//----- nvinfo : EIATTR_CBANK_PARAM_SIZE
	.align		4
.L_39:
        /*005c*/ 	.byte	0x03, 0x19
        /*005e*/ 	.short	0x0018


	//----- nvinfo : EIATTR_PARAM_CBANK
	.align		4
        /*0060*/ 	.byte	0x04, 0x0a
        /*0062*/ 	.short	(.L_41 - .L_40)
	.align		4
.L_40:
        /*0064*/ 	.word	index@(.nv.constant0._Z6memsetIfEvPT_S0_m)
        /*0068*/ 	.short	0x0380
        /*006a*/ 	.short	0x0018


	//----- nvinfo : EIATTR_SW_WAR
	.align		4
.L_41:
        /*006c*/ 	.byte	0x04, 0x36
        /*006e*/ 	.short	(.L_43 - .L_42)
.L_42:
        /*0070*/ 	.word	0x00000008
.L_43:


//--------------------- .nv.callgraph             --------------------------
	.section	.nv.callgraph,"",@"SHT_CUDA_CALLGRAPH"
	.align	4
	.sectionentsize	8
	.align		4
        /*0000*/ 	.word	0x00000000
	.align		4
        /*0004*/ 	.word	0xffffffff
	.align		4
        /*0008*/ 	.word	0x00000000
	.align		4
        /*000c*/ 	.word	0xfffffffe
	.align		4
        /*0010*/ 	.word	0x00000000
	.align		4
        /*0014*/ 	.word	0xfffffffd
	.align		4
        /*0018*/ 	.word	0x00000000
	.align		4
        /*001c*/ 	.word	0xfffffffc


//--------------------- .text._Z6memsetIdEvPT_S0_m --------------------------
	.section	.text._Z6memsetIdEvPT_S0_m,"ax",@progbits
	.align	128
        .global         _Z6memsetIdEvPT_S0_m
        .type           _Z6memsetIdEvPT_S0_m,@function
        .size           _Z6memsetIdEvPT_S0_m,(.L_x_4 - _Z6memsetIdEvPT_S0_m)
        .other          _Z6memsetIdEvPT_S0_m,@"STO_CUDA_ENTRY STV_DEFAULT"
_Z6memsetIdEvPT_S0_m:
.text._Z6memsetIdEvPT_S0_m:
[----:B------:R-:W-:Y:S01]  /*0000*/  LDC R1, c[0x0][0x37c] ;  /* 0x0000df00ff017b82 */ /* 0x000fe20000000800 */
[----:B------:R-:W0:Y:S07]  /*0010*/  S2R R0, SR_TID.X ;  /* 0x0000000000007919 */ /* 0x000e2e0000002100 */
[----:B------:R-:W0:Y:S01]  /*0020*/  S2UR UR4, SR_CTAID.X ;  /* 0x00000000000479c3 */ /* 0x000e220000002500 */
[----:B------:R-:W1:Y:S07]  /*0030*/  LDCU.64 UR8, c[0x0][0x390] ;  /* 0x00007200ff0877ac */ /* 0x000e6e0008000a00 */
[----:B------:R-:W0:Y:S02]  /*0040*/  LDC R7, c[0x0][0x360] ;  /* 0x0000d800ff077b82 */ /* 0x000e240000000800 */
[----:B0-----:R-:W-:-:S05]  /*0050*/  IMAD R0, R7, UR4, R0 ;  /* 0x0000000407007c24 */ /* 0x001fca000f8e0200 */
[----:B-1----:R-:W-:Y:S02]  /*0060*/  ISETP.GE.U32.AND P0, PT, R0, UR8, PT ;  /* 0x0000000800007c0c */ /* 0x002fe4000bf06070 */
[----:B------:R-:W-:-:S04]  /*0070*/  SHF.R.S32.HI R2, RZ, 0x1f, R0 ;  /* 0x0000001fff027819 */ /* 0x000fc80000011400 */
[----:B------:R-:W-:-:S13]  /*0080*/  ISETP.GE.U32.AND.EX P0, PT, R2, UR9, PT, P0 ;  /* 0x0000000902007c0c */ /* 0x000fda000bf06100 */
[----:B------:R-:W-:Y:S05]  /*0090*/  @P0 EXIT ;  /* 0x000000000000094d */ /* 0x000fea0003800000 */
[----:B------:R-:W0:Y:S01]  /*00a0*/  LDC.64 R4, c[0x0][0x388] ;  /* 0x0000e200ff047b82 */ /* 0x000e220000000a00 */
[----:B------:R-:W1:Y:S01]  /*00b0*/  LDCU UR4, c[0x0][0x370] ;  /* 0x00006e00ff0477ac */ /* 0x000e620008000800 */
[----:B------:R-:W-:Y:S02]  /*00c0*/  IMAD.MOV.U32 R9, RZ, RZ, R2 ;  /* 0x000000ffff097224 */ /* 0x000fe400078e0002 */
[----:B------:R-:W-:Y:S01]  /*00d0*/  IMAD.MOV.U32 R6, RZ, RZ, R0 ;  /* 0x000000ffff067224 */ /* 0x000fe200078e0000 */
[----:B------:R-:W2:Y:S01]  /*00e0*/  LDCU.64 UR6, c[0x0][0x358] ;  /* 0x00006b00ff0677ac */ /* 0x000ea20008000a00 */
[----:B------:R-:W3:Y:S01]  /*00f0*/  LDCU.64 UR10, c[0x0][0x380] ;  /* 0x00007000ff0a77ac */ /* 0x000ee20008000a00 */
[----:B-1----:R-:W-:-:S07]  /*0100*/  IMAD R7, R7, UR4, RZ ;  /* 0x0000000407077c24 */ /* 0x002fce000f8e02ff */
.L_x_0:
[----:B---3--:R-:W-:-:S04]  /*0110*/  LEA R2, P0, R6, UR10, 0x3 ;  /* 0x0000000a06027c11 */ /* 0x008fc8000f8018ff */
[----:B------:R-:W-:Y:S01]  /*0120*/  LEA.HI.X R3, R6, UR11, R9, 0x3, P0 ;  /* 0x0000000b06037c11 */ /* 0x000fe200080f1c09 */
[----:B------:R-:W-:-:S04]  /*0130*/  IMAD.IADD R6, R7, 0x1, R0 ;  /* 0x0000000107067824 */ /* 0x000fc800078e0200 */
[----:B0-2---:R1:W-:Y:S01]  /*0140*/  STG.E.64 desc[UR6][R2.64], R4 ;  /* 0x0000000402007986 */ /* 0x0053e2000c101b06 */
[----:B------:R-:W-:Y:S01]  /*0150*/  ISETP.GE.U32.AND P0, PT, R6, UR8, PT ;  /* 0x0000000806007c0c */ /* 0x000fe2000bf06070 */
[--C-:B------:R-:W-:Y:S01]  /*0160*/  IMAD.MOV.U32 R0, RZ, RZ, R6.reuse ;  /* 0x000000ffff007224 */ /* 0x100fe200078e0006 */
[----:B------:R-:W-:-:S04]  /*0170*/  SHF.R.S32.HI R9, RZ, 0x1f, R6 ;  /* 0x0000001fff097819 */ /* 0x000fc80000011406 */
[----:B------:R-:W-:-:S13]  /*0180*/  ISETP.GE.U32.AND.EX P0, PT, R9, UR9, PT, P0 ;  /* 0x0000000909007c0c */ /* 0x000fda000bf06100 */
[----:B-1----:R-:W-:Y:S05]  /*0190*/  @!P0 BRA `(.L_x_0) ;  /* 0xfffffffc00dc8947 */ /* 0x002fea000383ffff */
[----:B------:R-:W-:Y:S05]  /*01a0*/  EXIT ;  /* 0x000000000000794d */ /* 0x000fea0003800000 */
.L_x_1:
[----:B------:R-:W-:-:S00]  /*01b0*/  BRA `(.L_x_1) ;  /* 0xfffffffc00fc7947 */ /* 0x000fc0000383ffff */
[----:B------:R-:W-:-:S00]  /*01c0*/  NOP ;  /* 0x0000000000007918 */ /* 0x000fc00000000000 */
        /* <DEDUP_REMOVED lines=11> */
.L_x_4:


//--------------------- .text._Z6memsetIfEvPT_S0_m --------------------------
	.section	.text._Z6memsetIfEvPT_S0_m,"ax",@progbits
	.align	128
        .global         _Z6memsetIfEvPT_S0_m
        .type           _Z6memsetIfEvPT_S0_m,@function
        .size           _Z6memsetIfEvPT_S0_m,(.L_x_5 - _Z6memsetIfEvPT_S0_m)
        .other          _Z6memsetIfEvPT_S0_m,@"STO_CUDA_ENTRY STV_DEFAULT"
_Z6memsetIfEvPT_S0_m:
.text._Z6memsetIfEvPT_S0_m:
        /* <DEDUP_REMOVED lines=10> */
[----:B------:R-:W0:Y:S01]  /*00a0*/  LDC R9, c[0x0][0x388] ;  /* 0x0000e200ff097b82 */ /* 0x000e220000000800 */
[----:B------:R-:W1:Y:S01]  /*00b0*/  LDCU UR4, c[0x0][0x370] ;  /* 0x00006e00ff0477ac */ /* 0x000e620008000800 */
[----:B------:R-:W-:Y:S02]  /*00c0*/  IMAD.MOV.U32 R7, RZ, RZ, R2 ;  /* 0x000000ffff077224 */ /* 0x000fe400078e0002 */
[----:B------:R-:W-:Y:S01]  /*00d0*/  IMAD.MOV.U32 R4, RZ, RZ, R0 ;  /* 0x000000ffff047224 */ /* 0x000fe200078e0000 */
[----:B------:R-:W2:Y:S01]  /*00e0*/  LDCU.64 UR6, c[0x0][0x358] ;  /* 0x00006b00ff0677ac */ /* 0x000ea20008000a00 */
[----:B------:R-:W3:Y:S01]  /*00f0*/  LDCU.64 UR10, c[0x0][0x380] ;  /* 0x00007000ff0a77ac */ /* 0x000ee20008000a00 */
[----:B-1----:R-:W-:-:S07]  /*0100*/  IMAD R5, R5, UR4, RZ ;  /* 0x0000000405057c24 */ /* 0x002fce000f8e02ff */
.L_x_2:
[----:B---3--:R-:W-:-:S04]  /*0110*/  LEA R2, P0, R4, UR10, 0x2 ;  /* 0x0000000a04027c11 */ /* 0x008fc8000f8010ff */
[----:B------:R-:W-:Y:S01]  /*0120*/  LEA.HI.X R3, R4, UR11, R7, 0x2, P0 ;  /* 0x0000000b04037c11 */ /* 0x000fe200080f1407 */
[----:B------:R-:W-:-:S04]  /*0130*/  IMAD.IADD R4, R5, 0x1, R0 ;  /* 0x0000000105047824 */ /* 0x000fc800078e0200 */
[----:B0-2---:R1:W-:Y:S01]  /*0140*/  STG.E desc[UR6][R2.64], R9 ;  /* 0x0000000902007986 */ /* 0x0053e2000c101906 */
[----:B------:R-:W-:Y:S01]  /*0150*/  ISETP.GE.U32.AND P0, PT, R4, UR8, PT ;  /* 0x0000000804007c0c */ /* 0x000fe2000bf06070 */
[--C-:B------:R-:W-:Y:S01]  /*0160*/  IMAD.MOV.U32 R0, RZ, RZ, R4.reuse ;  /* 0x000000ffff007224 */ /* 0x100fe200078e0004 */
[----:B------:R-:W-:-:S04]  /*0170*/  SHF.R.S32.HI R7, RZ, 0x1f, R4 ;  /* 0x0000001fff077819 */ /* 0x000fc80000011404 */
[----:B------:R-:W-:-:S13]  /*0180*/  ISETP.GE.U32.AND.EX P0, PT, R7, UR9, PT, P0 ;  /* 0x0000000907007c0c */ /* 0x000fda000bf06100 */
[----:B-1----:R-:W-:Y:S05]  /*0190*/  @!P0 BRA `(.L_x_2) ;  /* 0xfffffffc00dc8947 */ /* 0x002fea000383ffff */
[----:B------:R-:W-:Y:S05]  /*01a0*/  EXIT ;  /* 0x000000000000794d */ /* 0x000fea0003800000 */
.L_x_3:
        /* <DEDUP_REMOVED lines=13> */
.L_x_5:


//--------------------- .nv.shared.reserved.0     --------------------------
	.section	.nv.shared.reserved.0,"aw",@nobits
	.weak		__nv_reservedSMEM_offset_0_alias
	.size		__nv_reservedSMEM_offset_0_alias, 0, 64
	.other		__nv_reservedSMEM_offset_0_alias,@"STO_CUDA_RESERVED_SHARED STV_DEFAULT"
__nv_reservedSMEM_offset_0_alias:
	.zero		0
	.zero		64


//--------------------- .nv.constant0._Z6memsetIdEvPT_S0_m --------------------------
	.section	.nv.constant0._Z6memsetIdEvPT_S0_m,"a",@progbits
	.sectionflags	@""
	.align	4
.nv.constant0._Z6memsetIdEvPT_S0_m:
	.zero		920


//--------------------- .nv.constant0._Z6memsetIfEvPT_S0_m --------------------------
	.section	.nv.constant0._Z6memsetIfEvPT_S0_m,"a",@progbits
	.sectionflags	@""
	.align	4
.nv.constant0._Z6memsetIfEvPT_S0_m:
	.zero		920


//--------------------- SYMBOLS --------------------------

	.type		.nv.reservedSmem.offset0,@object
	.size		.nv.reservedSmem.offset0,0x4
